//
// Generated by NVIDIA NVVM Compiler
//
// Compiler Build ID: CL-36424714
// Cuda compilation tools, release 13.0, V13.0.88
// Based on NVVM 20.0.0
//

.version 9.0
.target sm_100
.address_size 64

	// .globl	_Z7mysgemmiiiPKfS0_Pf
// _ZZ7mysgemmiiiPKfS0_PfE8subTileM has been demoted
// _ZZ7mysgemmiiiPKfS0_PfE8subTileN has been demoted

.visible .entry _Z7mysgemmiiiPKfS0_Pf(
	.param .u32 _Z7mysgemmiiiPKfS0_Pf_param_0,
	.param .u32 _Z7mysgemmiiiPKfS0_Pf_param_1,
	.param .u32 _Z7mysgemmiiiPKfS0_Pf_param_2,
	.param .u64 .ptr .align 1 _Z7mysgemmiiiPKfS0_Pf_param_3,
	.param .u64 .ptr .align 1 _Z7mysgemmiiiPKfS0_Pf_param_4,
	.param .u64 .ptr .align 1 _Z7mysgemmiiiPKfS0_Pf_param_5
)
{
	.reg .pred 	%p<16>;
	.reg .b32 	%r<45>;
	.reg .b32 	%f<65>;
	.reg .b64 	%rd<13>;
	// demoted variable
	.shared .align 4 .b8 _ZZ7mysgemmiiiPKfS0_PfE8subTileM[1024];
	// demoted variable
	.shared .align 4 .b8 _ZZ7mysgemmiiiPKfS0_PfE8subTileN[1024];
	ld.param.u32 	%r23, [_Z7mysgemmiiiPKfS0_Pf_param_0];
	ld.param.u32 	%r24, [_Z7mysgemmiiiPKfS0_Pf_param_1];
	ld.param.u32 	%r25, [_Z7mysgemmiiiPKfS0_Pf_param_2];
	ld.param.u64 	%rd3, [_Z7mysgemmiiiPKfS0_Pf_param_3];
	ld.param.u64 	%rd4, [_Z7mysgemmiiiPKfS0_Pf_param_4];
	ld.param.u64 	%rd5, [_Z7mysgemmiiiPKfS0_Pf_param_5];
	mov.u32 	%r40, %tid.x;
	mov.u32 	%r42, %tid.y;
	mov.u32 	%r26, %ctaid.y;
	mov.u32 	%r27, %ntid.y;
	mad.lo.s32 	%r3, %r26, %r27, %r42;
	mov.u32 	%r28, %ctaid.x;
	mov.u32 	%r29, %ntid.x;
	mad.lo.s32 	%r4, %r28, %r29, %r40;
	setp.lt.s32 	%p2, %r25, -14;
	mov.f32 	%f63, 0f00000000;
	@%p2 bra 	$L__BB0_9;
	add.s32 	%r30, %r25, -1;
	shr.s32 	%r31, %r30, 31;
	shr.u32 	%r32, %r31, 28;
	add.s32 	%r33, %r30, %r32;
	shr.s32 	%r34, %r33, 4;
	neg.s32 	%r44, %r34;
	setp.lt.s32 	%p3, %r3, %r23;
	shl.b32 	%r35, %r42, 6;
	mov.u32 	%r36, _ZZ7mysgemmiiiPKfS0_PfE8subTileM;
	add.s32 	%r5, %r36, %r35;
	shl.b32 	%r37, %r40, 2;
	add.s32 	%r6, %r5, %r37;
	setp.lt.s32 	%p4, %r4, %r24;
	mov.u32 	%r38, _ZZ7mysgemmiiiPKfS0_PfE8subTileN;
	add.s32 	%r8, %r38, %r37;
	add.s32 	%r7, %r8, %r35;
	and.pred  	%p1, %p3, %p4;
	mad.lo.s32 	%r43, %r42, %r24, %r4;
	shl.b32 	%r11, %r24, 4;
	mad.lo.s32 	%r41, %r25, %r3, %r40;
	cvta.to.global.u64 	%rd1, %rd3;
	cvta.to.global.u64 	%rd2, %rd4;
	mov.f32 	%f63, 0f00000000;
	not.pred 	%p11, %p1;
$L__BB0_2:
	setp.ge.s32 	%p5, %r3, %r23;
	setp.ge.s32 	%p6, %r40, %r25;
	mov.f32 	%f61, 0f00000000;
	or.pred  	%p7, %p5, %p6;
	@%p7 bra 	$L__BB0_4;
	mul.wide.s32 	%rd6, %r41, 4;
	add.s64 	%rd7, %rd1, %rd6;
	ld.global.f32 	%f61, [%rd7];
$L__BB0_4:
	setp.ge.s32 	%p8, %r4, %r24;
	st.shared.f32 	[%r6], %f61;
	setp.ge.s32 	%p9, %r42, %r25;
	mov.f32 	%f62, 0f00000000;
	or.pred  	%p10, %p8, %p9;
	@%p10 bra 	$L__BB0_6;
	mul.wide.s32 	%rd8, %r43, 4;
	add.s64 	%rd9, %rd2, %rd8;
	ld.global.f32 	%f62, [%rd9];
$L__BB0_6:
	st.shared.f32 	[%r7], %f62;
	bar.sync 	0;
	@%p11 bra 	$L__BB0_8;
	ld.shared.f32 	%f13, [%r5];
	ld.shared.f32 	%f14, [%r8];
	fma.rn.f32 	%f15, %f13, %f14, %f63;
	ld.shared.f32 	%f16, [%r5+4];
	ld.shared.f32 	%f17, [%r8+64];
	fma.rn.f32 	%f18, %f16, %f17, %f15;
	ld.shared.f32 	%f19, [%r5+8];
	ld.shared.f32 	%f20, [%r8+128];
	fma.rn.f32 	%f21, %f19, %f20, %f18;
	ld.shared.f32 	%f22, [%r5+12];
	ld.shared.f32 	%f23, [%r8+192];
	fma.rn.f32 	%f24, %f22, %f23, %f21;
	ld.shared.f32 	%f25, [%r5+16];
	ld.shared.f32 	%f26, [%r8+256];
	fma.rn.f32 	%f27, %f25, %f26, %f24;
	ld.shared.f32 	%f28, [%r5+20];
	ld.shared.f32 	%f29, [%r8+320];
	fma.rn.f32 	%f30, %f28, %f29, %f27;
	ld.shared.f32 	%f31, [%r5+24];
	ld.shared.f32 	%f32, [%r8+384];
	fma.rn.f32 	%f33, %f31, %f32, %f30;
	ld.shared.f32 	%f34, [%r5+28];
	ld.shared.f32 	%f35, [%r8+448];
	fma.rn.f32 	%f36, %f34, %f35, %f33;
	ld.shared.f32 	%f37, [%r5+32];
	ld.shared.f32 	%f38, [%r8+512];
	fma.rn.f32 	%f39, %f37, %f38, %f36;
	ld.shared.f32 	%f40, [%r5+36];
	ld.shared.f32 	%f41, [%r8+576];
	fma.rn.f32 	%f42, %f40, %f41, %f39;
	ld.shared.f32 	%f43, [%r5+40];
	ld.shared.f32 	%f44, [%r8+640];
	fma.rn.f32 	%f45, %f43, %f44, %f42;
	ld.shared.f32 	%f46, [%r5+44];
	ld.shared.f32 	%f47, [%r8+704];
	fma.rn.f32 	%f48, %f46, %f47, %f45;
	ld.shared.f32 	%f49, [%r5+48];
	ld.shared.f32 	%f50, [%r8+768];
	fma.rn.f32 	%f51, %f49, %f50, %f48;
	ld.shared.f32 	%f52, [%r5+52];
	ld.shared.f32 	%f53, [%r8+832];
	fma.rn.f32 	%f54, %f52, %f53, %f51;
	ld.shared.f32 	%f55, [%r5+56];
	ld.shared.f32 	%f56, [%r8+896];
	fma.rn.f32 	%f57, %f55, %f56, %f54;
	ld.shared.f32 	%f58, [%r5+60];
	ld.shared.f32 	%f59, [%r8+960];
	fma.rn.f32 	%f63, %f58, %f59, %f57;
$L__BB0_8:
	bar.sync 	0;
	add.s32 	%r44, %r44, 1;
	add.s32 	%r43, %r43, %r11;
	add.s32 	%r42, %r42, 16;
	add.s32 	%r41, %r41, 16;
	add.s32 	%r40, %r40, 16;
	setp.ne.s32 	%p12, %r44, 1;
	@%p12 bra 	$L__BB0_2;
$L__BB0_9:
	setp.ge.s32 	%p13, %r3, %r23;
	setp.ge.s32 	%p14, %r4, %r24;
	or.pred  	%p15, %p13, %p14;
	@%p15 bra 	$L__BB0_11;
	mad.lo.s32 	%r39, %r24, %r3, %r4;
	cvta.to.global.u64 	%rd10, %rd5;
	mul.wide.s32 	%rd11, %r39, 4;
	add.s64 	%rd12, %rd10, %rd11;
	st.global.f32 	[%rd12], %f63;
$L__BB0_11:
	ret;

}


// ===== COMPILED SASS (sm_100) =====

	.target	sm_100

	.elftype	@"ET_EXEC"


//--------------------- .note.nv.tkinfo           --------------------------
	.section	.note.nv.tkinfo,"",@"SHT_NOTE"
	.sectionflags	@"SHF_NOTE_NV_TKINFO"
	.tkinfo
        /*0018*/ 	.word	0x00000002
        /*0030*/ 	.string	""
        /*0030*/ 	.string	"ptxas"
        /*0030*/ 	.string	"Cuda compilation tools, release 13.0, V13.0.88"
        /*0030*/ 	.string	"Build cuda_13.0.r13.0/compiler.36424714_0"
        /*0030*/ 	.string	"-arch sm_100 -m 64 "



//--------------------- .note.nv.cuinfo           --------------------------
	.section	.note.nv.cuinfo,"",@"SHT_NOTE"
	.sectionflags	@"SHF_NOTE_NV_CUINFO"
        /*0018*/ 	.short	0x0002
        /*001a*/ 	.short	0x0064
        /*001c*/ 	.short	0x0082
	.zero		2


//--------------------- .nv.info                  --------------------------
	.section	.nv.info,"",@"SHT_CUDA_INFO"
	.align	4


	//----- nvinfo : EIATTR_REGCOUNT
	.align		4
        /*0000*/ 	.byte	0x04, 0x2f
        /*0002*/ 	.short	(.L_1 - .L_0)
	.align		4
.L_0:
        /*0004*/ 	.word	index@(_Z7mysgemmiiiPKfS0_Pf)
        /*0008*/ 	.word	0x00000020


	//----- nvinfo : EIATTR_FRAME_SIZE
	.align		4
.L_1:
        /*000c*/ 	.byte	0x04, 0x11
        /*000e*/ 	.short	(.L_3 - .L_2)
	.align		4
.L_2:
        /*0010*/ 	.word	index@(_Z7mysgemmiiiPKfS0_Pf)
        /*0014*/ 	.word	0x00000000


	//----- nvinfo : EIATTR_MIN_STACK_SIZE
	.align		4
.L_3:
        /*0018*/ 	.byte	0x04, 0x12
        /*001a*/ 	.short	(.L_5 - .L_4)
	.align		4
.L_4:
        /*001c*/ 	.word	index@(_Z7mysgemmiiiPKfS0_Pf)
        /*0020*/ 	.word	0x00000000
.L_5:


//--------------------- .nv.compat                --------------------------
	.section	.nv.compat,"",@"SHT_CUDA_COMPAT_INFO"
	.align	4
        /*0000*/ 	.byte	0x02, 0x09, 0x00, 0x00, 0x02, 0x02, 0x01, 0x00, 0x02, 0x05, 0x05, 0x00, 0x03, 0x07, 0x01, 0x01
        /*0010*/ 	.byte	0x02, 0x03, 0x00, 0x00, 0x02, 0x06, 0x01, 0x00, 0x04, 0x0b, 0x08, 0x00, 0x09, 0x00, 0x00, 0x00
        /*0020*/ 	.byte	0x00, 0x00, 0x00, 0x00


//--------------------- .nv.info._Z7mysgemmiiiPKfS0_Pf --------------------------
	.section	.nv.info._Z7mysgemmiiiPKfS0_Pf,"",@"SHT_CUDA_INFO"
	.sectionflags	@""
	.align	4


	//----- nvinfo : EIATTR_CUDA_API_VERSION
	.align		4
        /*0000*/ 	.byte	0x04, 0x37
        /*0002*/ 	.short	(.L_7 - .L_6)
.L_6:
        /*0004*/ 	.word	0x00000082


	//----- nvinfo : EIATTR_KPARAM_INFO
	.align		4
.L_7:
        /*0008*/ 	.byte	0x04, 0x17
        /*000a*/ 	.short	(.L_9 - .L_8)
.L_8:
        /*000c*/ 	.word	0x00000000
        /*0010*/ 	.short	0x0005
        /*0012*/ 	.short	0x0020
        /*0014*/ 	.byte	0x00, 0xf5, 0x21, 0x00


	//----- nvinfo : EIATTR_KPARAM_INFO
	.align		4
.L_9:
        /*0018*/ 	.byte	0x04, 0x17
        /*001a*/ 	.short	(.L_11 - .L_10)
.L_10:
        /*001c*/ 	.word	0x00000000
        /*0020*/ 	.short	0x0004
        /*0022*/ 	.short	0x0018
        /*0024*/ 	.byte	0x00, 0xf5, 0x21, 0x00


	//----- nvinfo : EIATTR_KPARAM_INFO
	.align		4
.L_11:
        /*0028*/ 	.byte	0x04, 0x17
        /*002a*/ 	.short	(.L_13 - .L_12)
.L_12:
        /*002c*/ 	.word	0x00000000
        /*0030*/ 	.short	0x0003
        /*0032*/ 	.short	0x0010
        /*0034*/ 	.byte	0x00, 0xf5, 0x21, 0x00


	//----- nvinfo : EIATTR_KPARAM_INFO
	.align		4
.L_13:
        /*0038*/ 	.byte	0x04, 0x17
        /*003a*/ 	.short	(.L_15 - .L_14)
.L_14:
        /*003c*/ 	.word	0x00000000
        /*0040*/ 	.short	0x0002
        /*0042*/ 	.short	0x0008
        /*0044*/ 	.byte	0x00, 0xf0, 0x11, 0x00


	//----- nvinfo : EIATTR_KPARAM_INFO
	.align		4
.L_15:
        /*0048*/ 	.byte	0x04, 0x17
        /*004a*/ 	.short	(.L_17 - .L_16)
.L_16:
        /*004c*/ 	.word	0x00000000
        /*0050*/ 	.short	0x0001
        /*0052*/ 	.short	0x0004
        /*0054*/ 	.byte	0x00, 0xf0, 0x11, 0x00


	//----- nvinfo : EIATTR_KPARAM_INFO
	.align		4
.L_17:
        /*0058*/ 	.byte	0x04, 0x17
        /*005a*/ 	.short	(.L_19 - .L_18)
.L_18:
        /*005c*/ 	.word	0x00000000
        /*0060*/ 	.short	0x0000
        /*0062*/ 	.short	0x0000
        /*0064*/ 	.byte	0x00, 0xf0, 0x11, 0x00


	//----- nvinfo : EIATTR_SPARSE_MMA_MASK
	.align		4
.L_19:
        /*0068*/ 	.byte	0x03, 0x50
        /*006a*/ 	.short	0x0000


	//----- nvinfo : EIATTR_MAXREG_COUNT
	.align		4
        /*006c*/ 	.byte	0x03, 0x1b
        /*006e*/ 	.short	0x00ff


	//----- nvinfo : EIATTR_NUM_BARRIERS
	.align		4
        /*0070*/ 	.byte	0x02, 0x4c
        /*0072*/ 	.byte	0x01
	.zero		1


	//----- nvinfo : EIATTR_MERCURY_ISA_VERSION
	.align		4
        /*0074*/ 	.byte	0x03, 0x5f
        /*0076*/ 	.short	0x0101


	//----- nvinfo : EIATTR_VRC_CTA_INIT_COUNT
	.align		4
        /*0078*/ 	.byte	0x02, 0x4a
	.zero		1
	.zero		1


	//----- nvinfo : EIATTR_EXIT_INSTR_OFFSETS
	.align		4
        /*007c*/ 	.byte	0x04, 0x1c
        /*007e*/ 	.short	(.L_21 - .L_20)


	//   ....[0]....
.L_20:
        /*0080*/ 	.word	0x00000650


	//   ....[1]....
        /*0084*/ 	.word	0x000006a0


	//----- nvinfo : EIATTR_CRS_STACK_SIZE
	.align		4
.L_21:
        /*0088*/ 	.byte	0x04, 0x1e
        /*008a*/ 	.short	(.L_23 - .L_22)
.L_22:
        /*008c*/ 	.word	0x00000000


	//----- nvinfo : EIATTR_CBANK_PARAM_SIZE
	.align		4
.L_23:
        /*0090*/ 	.byte	0x03, 0x19
        /*0092*/ 	.short	0x0028


	//----- nvinfo : EIATTR_PARAM_CBANK
	.align		4
        /*0094*/ 	.byte	0x04, 0x0a
        /*0096*/ 	.short	(.L_25 - .L_24)
	.align		4
.L_24:
        /*0098*/ 	.word	index@(.nv.constant0._Z7mysgemmiiiPKfS0_Pf)
        /*009c*/ 	.short	0x0380
        /*009e*/ 	.short	0x0028


	//----- nvinfo : EIATTR_SW_WAR
	.align		4
.L_25:
        /*00a0*/ 	.byte	0x04, 0x36
        /*00a2*/ 	.short	(.L_27 - .L_26)
.L_26:
        /*00a4*/ 	.word	0x00000008
.L_27:


//--------------------- .nv.callgraph             --------------------------
	.section	.nv.callgraph,"",@"SHT_CUDA_CALLGRAPH"
	.align	4
	.sectionentsize	8
	.align		4
        /*0000*/ 	.word	0x00000000
	.align		4
        /*0004*/ 	.word	0xffffffff
	.align		4
        /*0008*/ 	.word	0x00000000
	.align		4
        /*000c*/ 	.word	0xfffffffe
	.align		4
        /*0010*/ 	.word	0x00000000
	.align		4
        /*0014*/ 	.word	0xfffffffd
	.align		4
        /*0018*/ 	.word	0x00000000
	.align		4
        /*001c*/ 	.word	0xfffffffc


//--------------------- .text._Z7mysgemmiiiPKfS0_Pf --------------------------
	.section	.text._Z7mysgemmiiiPKfS0_Pf,"ax",@progbits
	.align	128
        .global         _Z7mysgemmiiiPKfS0_Pf
        .type           _Z7mysgemmiiiPKfS0_Pf,@function
        .size           _Z7mysgemmiiiPKfS0_Pf,(.L_x_5 - _Z7mysgemmiiiPKfS0_Pf)
        .other          _Z7mysgemmiiiPKfS0_Pf,@"STO_CUDA_ENTRY STV_DEFAULT"
_Z7mysgemmiiiPKfS0_Pf:
.text._Z7mysgemmiiiPKfS0_Pf:
[----:B------:R-:W-:Y:S01]  /*0000*/  LDC R1, c[0x0][0x37c] ;  /* 0x0000df00ff017b82 */ /* 0x000fe20000000800 */
[----:B------:R-:W0:Y:S01]  /*0010*/  S2R R12, SR_TID.Y ;  /* 0x00000000000c7919 */ /* 0x000e220000002200 */
[----:B------:R-:W1:Y:S06]  /*0020*/  LDCU UR9, c[0x0][0x388] ;  /* 0x00007100ff0977ac */ /* 0x000e6c0008000800 */
[----:B------:R-:W0:Y:S01]  /*0030*/  S2UR UR4, SR_CTAID.Y ;  /* 0x00000000000479c3 */ /* 0x000e220000002600 */
[----:B------:R-:W-:Y:S01]  /*0040*/  HFMA2 R21, -RZ, RZ, 0, 0 ;  /* 0x00000000ff157431 */ /* 0x000fe200000001ff */
[----:B------:R-:W2:Y:S01]  /*0050*/  S2R R13, SR_TID.X ;  /* 0x00000000000d7919 */ /* 0x000ea20000002100 */
[----:B------:R-:W3:Y:S05]  /*0060*/  LDCU.64 UR10, c[0x0][0x358] ;  /* 0x00006b00ff0a77ac */ /* 0x000eea0008000a00 */
[----:B------:R-:W0:Y:S08]  /*0070*/  LDC R3, c[0x0][0x364] ;  /* 0x0000d900ff037b82 */ /* 0x000e300000000800 */
[----:B------:R-:W2:Y:S01]  /*0080*/  S2UR UR5, SR_CTAID.X ;  /* 0x00000000000579c3 */ /* 0x000ea20000002500 */
[----:B-1----:R-:W-:-:S07]  /*0090*/  UISETP.GE.AND UP0, UPT, UR9, -0xe, UPT ;  /* 0xfffffff20900788c */ /* 0x002fce000bf06270 */
[----:B------:R-:W2:Y:S01]  /*00a0*/  LDC R2, c[0x0][0x360] ;  /* 0x0000d800ff027b82 */ /* 0x000ea20000000800 */
[----:B0-----:R-:W-:Y:S02]  /*00b0*/  IMAD R0, R3, UR4, R12 ;  /* 0x0000000403007c24 */ /* 0x001fe4000f8e020c */
[----:B--2---:R-:W-:Y:S01]  /*00c0*/  IMAD R3, R2, UR5, R13 ;  /* 0x0000000502037c24 */ /* 0x004fe2000f8e020d */
[----:B---3--:R-:W-:Y:S06]  /*00d0*/  BRA.U !UP0, `(.L_x_0) ;  /* 0x0000000508507547 */ /* 0x008fec000b800000 */
[----:B------:R-:W0:Y:S01]  /*00e0*/  S2UR UR7, SR_CgaCtaId ;  /* 0x00000000000779c3 */ /* 0x000e220000008800 */
[----:B------:R-:W1:Y:S01]  /*00f0*/  LDCU.64 UR12, c[0x0][0x380] ;  /* 0x00007000ff0c77ac */ /* 0x000e620008000a00 */
[----:B------:R-:W-:Y:S01]  /*0100*/  MOV R21, RZ ;  /* 0x000000ff00157202 */ /* 0x000fe20000000f00 */
[----:B------:R-:W-:Y:S01]  /*0110*/  IMAD R16, R0, UR9, R13 ;  /* 0x0000000900107c24 */ /* 0x000fe2000f8e020d */
[----:B------:R-:W-:Y:S01]  /*0120*/  UMOV UR6, 0x400 ;  /* 0x0000040000067882 */ /* 0x000fe20000000000 */
[----:B------:R-:W-:-:S03]  /*0130*/  UIADD3 UR4, UPT, UPT, UR9, -0x1, URZ ;  /* 0xffffffff09047890 */ /* 0x000fc6000fffe0ff */
[----:B------:R-:W2:Y:S01]  /*0140*/  LDC R2, c[0x0][0x384] ;  /* 0x0000e100ff027b82 */ /* 0x000ea20000000800 */
[----:B------:R-:W3:Y:S01]  /*0150*/  LDCU UR14, c[0x0][0x388] ;  /* 0x00007100ff0e77ac */ /* 0x000ee20008000800 */
[----:B------:R-:W-:Y:S01]  /*0160*/  USHF.R.S32.HI UR5, URZ, 0x1f, UR4 ;  /* 0x0000001fff057899 */ /* 0x000fe20008011404 */
[----:B------:R-:W4:Y:S03]  /*0170*/  LDCU UR15, c[0x0][0x380] ;  /* 0x00007000ff0f77ac */ /* 0x000f260008000800 */
[----:B------:R-:W-:Y:S01]  /*0180*/  ULEA.HI UR5, UR5, UR4, URZ, 0x4 ;  /* 0x0000000405057291 */ /* 0x000fe2000f8f20ff */
[----:B-1----:R-:W-:Y:S01]  /*0190*/  ISETP.GE.AND P0, PT, R3, UR13, PT ;  /* 0x0000000d03007c0c */ /* 0x002fe2000bf06270 */
[----:B------:R-:W-:Y:S02]  /*01a0*/  IMAD R15, R12, UR13, R3 ;  /* 0x0000000d0c0f7c24 */ /* 0x000fe4000f8e0203 */
[----:B------:R-:W-:Y:S01]  /*01b0*/  USHF.R.S32.HI UR5, URZ, 0x4, UR5 ;  /* 0x00000004ff057899 */ /* 0x000fe20008011405 */
[----:B------:R-:W-:Y:S01]  /*01c0*/  ISETP.LT.AND P0, PT, R0, UR12, !P0 ;  /* 0x0000000c00007c0c */ /* 0x000fe2000c701270 */
[----:B0-----:R-:W-:-:S02]  /*01d0*/  ULEA UR8, UR7, UR6, 0x18 ;  /* 0x0000000607087291 */ /* 0x001fc4000f8ec0ff */
[----:B------:R-:W-:Y:S02]  /*01e0*/  UIADD3 UR6, UPT, UPT, UR6, 0x400, URZ ;  /* 0x0000040006067890 */ /* 0x000fe4000fffe0ff */
[----:B------:R-:W-:Y:S02]  /*01f0*/  UIADD3 UR5, UPT, UPT, -UR5, URZ, URZ ;  /* 0x000000ff05057290 */ /* 0x000fe4000fffe1ff */
[----:B------:R-:W-:Y:S01]  /*0200*/  ULEA UR6, UR7, UR6, 0x18 ;  /* 0x0000000607067291 */ /* 0x000fe2000f8ec0ff */
[----:B------:R-:W-:-:S04]  /*0210*/  LEA R14, R12, UR8, 0x6 ;  /* 0x000000080c0e7c11 */ /* 0x000fc8000f8e30ff */
[C---:B------:R-:W-:Y:S02]  /*0220*/  LEA R18, R13.reuse, R14, 0x2 ;  /* 0x0000000e0d127211 */ /* 0x040fe400078e10ff */
[----:B------:R-:W-:-:S04]  /*0230*/  LEA R17, R13, UR6, 0x2 ;  /* 0x000000060d117c11 */ /* 0x000fc8000f8e10ff */
[----:B---34-:R-:W-:-:S07]  /*0240*/  LEA R19, R12, R17, 0x6 ;  /* 0x000000110c137211 */ /* 0x018fce00078e30ff */
.L_x_3:
[----:B------:R-:W-:Y:S02]  /*0250*/  ISETP.GE.AND P2, PT, R13, UR14, PT ;  /* 0x0000000e0d007c0c */ /* 0x000fe4000bf46270 */
[----:B0-----:R-:W-:Y:S02]  /*0260*/  CS2R R8, SRZ ;  /* 0x0000000000087805 */ /* 0x001fe4000001ff00 */
[----:B------:R-:W-:Y:S02]  /*0270*/  ISETP.GE.AND P1, PT, R12, UR14, PT ;  /* 0x0000000e0c007c0c */ /* 0x000fe4000bf26270 */
[----:B------:R-:W-:Y:S02]  /*0280*/  ISETP.GE.OR P2, PT, R0, UR15, P2 ;  /* 0x0000000f00007c0c */ /* 0x000fe40009746670 */
[----:B--2---:R-:W-:-:S11]  /*0290*/  ISETP.GE.OR P1, PT, R3, R2, P1 ;  /* 0x000000020300720c */ /* 0x004fd60000f26670 */
[----:B------:R-:W0:Y:S08]  /*02a0*/  @!P2 LDC.64 R6, c[0x0][0x390] ;  /* 0x0000e400ff06ab82 */ /* 0x000e300000000a00 */
[----:B------:R-:W1:Y:S01]  /*02b0*/  @!P1 LDC.64 R4, c[0x0][0x398] ;  /* 0x0000e600ff049b82 */ /* 0x000e620000000a00 */
[----:B0-----:R-:W-:-:S05]  /*02c0*/  @!P2 IMAD.WIDE R6, R16, 0x4, R6 ;  /* 0x000000041006a825 */ /* 0x001fca00078e0206 */
[----:B------:R-:W2:Y:S01]  /*02d0*/  @!P2 LDG.E R9, desc[UR10][R6.64] ;  /* 0x0000000a0609a981 */ /* 0x000ea2000c1e1900 */
[----:B-1----:R-:W-:-:S05]  /*02e0*/  @!P1 IMAD.WIDE R4, R15, 0x4, R4 ;  /* 0x000000040f049825 */ /* 0x002fca00078e0204 */
[----:B------:R-:W3:Y:S01]  /*02f0*/  @!P1 LDG.E R8, desc[UR10][R4.64] ;  /* 0x0000000a04089981 */ /* 0x000ee2000c1e1900 */
[----:B------:R-:W-:Y:S03]  /*0300*/  BSSY.RECONVERGENT B0, `(.L_x_1) ;  /* 0x0000029000007945 */ /* 0x000fe60003800200 */
[----:B--2---:R0:W-:Y:S04]  /*0310*/  STS [R18], R9 ;  /* 0x0000000912007388 */ /* 0x0041e80000000800 */
[----:B---3--:R0:W-:Y:S01]  /*0320*/  STS [R19], R8 ;  /* 0x0000000813007388 */ /* 0x0081e20000000800 */
[----:B------:R-:W-:Y:S06]  /*0330*/  BAR.SYNC.DEFER_BLOCKING 0x0 ;  /* 0x0000000000007b1d */ /* 0x000fec0000010000 */
[----:B------:R-:W-:Y:S05]  /*0340*/  @!P0 BRA `(.L_x_2) ;  /* 0x0000000000908947 */ /* 0x000fea0003800000 */
[----:B------:R-:W-:Y:S04]  /*0350*/  LDS R22, [R17] ;  /* 0x0000000011167984 */ /* 0x000fe80000000800 */
[----:B0-----:R-:W0:Y:S04]  /*0360*/  LDS.128 R8, [R14] ;  /* 0x000000000e087984 */ /* 0x001e280000000c00 */
[----:B------:R-:W1:Y:S04]  /*0370*/  LDS R29, [R17+0x40] ;  /* 0x00004000111d7984 */ /* 0x000e680000000800 */
[----:B------:R-:W2:Y:S04]  /*0380*/  LDS R27, [R17+0x80] ;  /* 0x00008000111b7984 */ /* 0x000ea80000000800 */
[----:B------:R-:W3:Y:S04]  /*0390*/  LDS R24, [R17+0xc0] ;  /* 0x0000c00011187984 */ /* 0x000ee80000000800 */
[----:B------:R-:W-:Y:S04]  /*03a0*/  LDS R23, [R17+0x100] ;  /* 0x0001000011177984 */ /* 0x000fe80000000800 */
[----:B------:R-:W4:Y:S04]  /*03b0*/  LDS.128 R4, [R14+0x10] ;  /* 0x000010000e047984 */ /* 0x000f280000000c00 */
[----:B------:R-:W5:Y:S04]  /*03c0*/  LDS R20, [R17+0x140] ;  /* 0x0001400011147984 */ /* 0x000f680000000800 */
[----:B------:R-:W5:Y:S01]  /*03d0*/  LDS R25, [R17+0x180] ;  /* 0x0001800011197984 */ /* 0x000f620000000800 */
[----:B0-----:R-:W-:-:S03]  /*03e0*/  FFMA R8, R8, R22, R21 ;  /* 0x0000001608087223 */ /* 0x001fc60000000015 */
[----:B------:R-:W0:Y:S01]  /*03f0*/  LDS R22, [R17+0x1c0] ;  /* 0x0001c00011167984 */ /* 0x000e220000000800 */
[----:B-1----:R-:W-:-:S03]  /*0400*/  FFMA R8, R29, R9, R8 ;  /* 0x000000091d087223 */ /* 0x002fc60000000008 */
[----:B------:R-:W-:Y:S01]  /*0410*/  LDS R21, [R17+0x200] ;  /* 0x0002000011157984 */ /* 0x000fe20000000800 */
[----:B--2---:R-:W-:-:S04]  /*0420*/  FFMA R27, R27, R10, R8 ;  /* 0x0000000a1b1b7223 */ /* 0x004fc80000000008 */
[----:B---3--:R-:W-:Y:S02]  /*0430*/  FFMA R27, R24, R11, R27 ;  /* 0x0000000b181b7223 */ /* 0x008fe4000000001b */
[----:B------:R-:W1:Y:S04]  /*0440*/  LDS.128 R8, [R14+0x20] ;  /* 0x000020000e087984 */ /* 0x000e680000000c00 */
[----:B------:R-:W2:Y:S01]  /*0450*/  LDS R24, [R17+0x240] ;  /* 0x0002400011187984 */ /* 0x000ea20000000800 */
[----:B----4-:R-:W-:-:S04]  /*0460*/  FFMA R23, R4, R23, R27 ;  /* 0x0000001704177223 */ /* 0x010fc8000000001b */
[----:B-----5:R-:W-:Y:S02]  /*0470*/  FFMA R20, R20, R5, R23 ;  /* 0x0000000514147223 */ /* 0x020fe40000000017 */
[----:B------:R-:W3:Y:S02]  /*0480*/  LDS R23, [R17+0x280] ;  /* 0x0002800011177984 */ /* 0x000ee40000000800 */
[----:B------:R-:W-:Y:S02]  /*0490*/  FFMA R25, R25, R6, R20 ;  /* 0x0000000619197223 */ /* 0x000fe40000000014 */
[----:B------:R-:W4:Y:S02]  /*04a0*/  LDS R20, [R17+0x2c0] ;  /* 0x0002c00011147984 */ /* 0x000f240000000800 */
[----:B0-----:R-:W-:Y:S02]  /*04b0*/  FFMA R27, R22, R7, R25 ;  /* 0x00000007161b7223 */ /* 0x001fe40000000019 */
[----:B------:R-:W-:Y:S04]  /*04c0*/  LDS R25, [R17+0x300] ;  /* 0x0003000011197984 */ /* 0x000fe80000000800 */
[----:B------:R-:W0:Y:S04]  /*04d0*/  LDS.128 R4, [R14+0x30] ;  /* 0x000030000e047984 */ /* 0x000e280000000c00 */
[----:B------:R-:W5:Y:S01]  /*04e0*/  LDS R22, [R17+0x340] ;  /* 0x0003400011167984 */ /* 0x000f620000000800 */
[----:B-1----:R-:W-:-:S03]  /*04f0*/  FFMA R27, R8, R21, R27 ;  /* 0x00000015081b7223 */ /* 0x002fc6000000001b */
[----:B------:R-:W1:Y:S01]  /*0500*/  LDS R21, [R17+0x380] ;  /* 0x0003800011157984 */ /* 0x000e620000000800 */
[----:B--2---:R-:W-:-:S03]  /*0510*/  FFMA R24, R24, R9, R27 ;  /* 0x0000000918187223 */ /* 0x004fc6000000001b */
[----:B------:R-:W2:Y:S01]  /*0520*/  LDS R8, [R17+0x3c0] ;  /* 0x0003c00011087984 */ /* 0x000ea20000000800 */
[----:B---3--:R-:W-:-:S04]  /*0530*/  FFMA R23, R23, R10, R24 ;  /* 0x0000000a17177223 */ /* 0x008fc80000000018 */
[----:B----4-:R-:W-:-:S04]  /*0540*/  FFMA R11, R20, R11, R23 ;  /* 0x0000000b140b7223 */ /* 0x010fc80000000017 */
[----:B0-----:R-:W-:-:S04]  /*0550*/  FFMA R11, R4, R25, R11 ;  /* 0x00000019040b7223 */ /* 0x001fc8000000000b */
[----:B-----5:R-:W-:-:S04]  /*0560*/  FFMA R22, R22, R5, R11 ;  /* 0x0000000516167223 */ /* 0x020fc8000000000b */
[----:B-1----:R-:W-:-:S04]  /*0570*/  FFMA R21, R21, R6, R22 ;  /* 0x0000000615157223 */ /* 0x002fc80000000016 */
[----:B--2---:R-:W-:-:S07]  /*0580*/  FFMA R21, R8, R7, R21 ;  /* 0x0000000708157223 */ /* 0x004fce0000000015 */
.L_x_2:
[----:B------:R-:W-:Y:S05]  /*0590*/  BSYNC.RECONVERGENT B0 ;  /* 0x0000000000007941 */ /* 0x000fea0003800200 */
.L_x_1:
[----:B------:R-:W-:Y:S01]  /*05a0*/  BAR.SYNC.DEFER_BLOCKING 0x0 ;  /* 0x0000000000007b1d */ /* 0x000fe20000010000 */
[----:B------:R-:W-:Y:S01]  /*05b0*/  UIADD3 UR5, UPT, UPT, UR5, 0x1, URZ ;  /* 0x0000000105057890 */ /* 0x000fe2000fffe0ff */
[----:B------:R-:W-:Y:S02]  /*05c0*/  IADD3 R12, PT, PT, R12, 0x10, RZ ;  /* 0x000000100c0c7810 */ /* 0x000fe40007ffe0ff */
[----:B------:R-:W-:Y:S01]  /*05d0*/  IADD3 R13, PT, PT, R13, 0x10, RZ ;  /* 0x000000100d0d7810 */ /* 0x000fe20007ffe0ff */
[----:B------:R-:W-:Y:S01]  /*05e0*/  UISETP.NE.AND UP0, UPT, UR5, 0x1, UPT ;  /* 0x000000010500788c */ /* 0x000fe2000bf05270 */
[----:B------:R-:W-:Y:S02]  /*05f0*/  IADD3 R16, PT, PT, R16, 0x10, RZ ;  /* 0x0000001010107810 */ /* 0x000fe40007ffe0ff */
[----:B------:R-:W-:-:S06]  /*0600*/  LEA R15, R2, R15, 0x4 ;  /* 0x0000000f020f7211 */ /* 0x000fcc00078e20ff */
[----:B------:R-:W-:Y:S05]  /*0610*/  BRA.U UP0, `(.L_x_3) ;  /* 0xfffffffd000c7547 */ /* 0x000fea000b83ffff */
.L_x_0:
[----:B------:R-:W1:Y:S02]  /*0620*/  LDCU.64 UR6, c[0x0][0x380] ;  /* 0x00007000ff0677ac */ /* 0x000e640008000a00 */
[----:B-1----:R-:W-:-:S04]  /*0630*/  ISETP.GE.AND P0, PT, R3, UR7, PT ;  /* 0x0000000703007c0c */ /* 0x002fc8000bf06270 */
[----:B------:R-:W-:-:S13]  /*0640*/  ISETP.GE.OR P0, PT, R0, UR6, P0 ;  /* 0x0000000600007c0c */ /* 0x000fda0008706670 */
[----:B------:R-:W-:Y:S05]  /*0650*/  @P0 EXIT ;  /* 0x000000000000094d */ /* 0x000fea0003800000 */
[----:B------:R-:W1:Y:S01]  /*0660*/  LDC.64 R4, c[0x0][0x3a0] ;  /* 0x0000e800ff047b82 */ /* 0x000e620000000a00 */
[----:B------:R-:W-:-:S04]  /*0670*/  IMAD R3, R0, UR7, R3 ;  /* 0x0000000700037c24 */ /* 0x000fc8000f8e0203 */
[----:B-1----:R-:W-:-:S05]  /*0680*/  IMAD.WIDE R2, R3, 0x4, R4 ;  /* 0x0000000403027825 */ /* 0x002fca00078e0204 */
[----:B------:R-:W-:Y:S01]  /*0690*/  STG.E desc[UR10][R2.64], R21 ;  /* 0x0000001502007986 */ /* 0x000fe2000c10190a */
[----:B------:R-:W-:Y:S05]  /*06a0*/  EXIT ;  /* 0x000000000000794d */ /* 0x000fea0003800000 */
.L_x_4:
[----:B------:R-:W-:-:S00]  /*06b0*/  BRA `(.L_x_4) ;  /* 0xfffffffc00fc7947 */ /* 0x000fc0000383ffff */
[----:B------:R-:W-:-:S00]  /*06c0*/  NOP ;  /* 0x0000000000007918 */ /* 0x000fc00000000000 */
        /* <DEDUP_REMOVED lines=11> */
.L_x_5:


//--------------------- .nv.shared._Z7mysgemmiiiPKfS0_Pf --------------------------
	.section	.nv.shared._Z7mysgemmiiiPKfS0_Pf,"aw",@nobits
	.sectionflags	@""
	.align	4
.nv.shared._Z7mysgemmiiiPKfS0_Pf:
	.zero		3072


//--------------------- .nv.shared.reserved.0     --------------------------
	.section	.nv.shared.reserved.0,"aw",@nobits
	.weak		__nv_reservedSMEM_offset_0_alias
	.size		__nv_reservedSMEM_offset_0_alias, 0, 64
	.other		__nv_reservedSMEM_offset_0_alias,@"STO_CUDA_RESERVED_SHARED STV_DEFAULT"
__nv_reservedSMEM_offset_0_alias:
	.zero		0
	.zero		64


//--------------------- .nv.constant0._Z7mysgemmiiiPKfS0_Pf --------------------------
	.section	.nv.constant0._Z7mysgemmiiiPKfS0_Pf,"a",@progbits
	.sectionflags	@""
	.align	4
.nv.constant0._Z7mysgemmiiiPKfS0_Pf:
	.zero		936


//--------------------- SYMBOLS --------------------------

	.type		.nv.reservedSmem.offset0,@object
	.size		.nv.reservedSmem.offset0,0x4
	.type		.nv.reservedSmem.cap,@object
	.size		.nv.reservedSmem.cap,0x4
